//
// Generated by NVIDIA NVVM Compiler
//
// Compiler Build ID: CL-36424714
// Cuda compilation tools, release 13.0, V13.0.88
// Based on NVVM 20.0.0
//

.version 9.0
.target sm_100
.address_size 64

	// .globl	_Z11vec_Add_IntPKiS0_Pii

.visible .entry _Z11vec_Add_IntPKiS0_Pii(
	.param .u64 .ptr .align 1 _Z11vec_Add_IntPKiS0_Pii_param_0,
	.param .u64 .ptr .align 1 _Z11vec_Add_IntPKiS0_Pii_param_1,
	.param .u64 .ptr .align 1 _Z11vec_Add_IntPKiS0_Pii_param_2,
	.param .u32 _Z11vec_Add_IntPKiS0_Pii_param_3
)
{
	.reg .pred 	%p<2>;
	.reg .b32 	%r<9>;
	.reg .b64 	%rd<11>;

	ld.param.u64 	%rd1, [_Z11vec_Add_IntPKiS0_Pii_param_0];
	ld.param.u64 	%rd2, [_Z11vec_Add_IntPKiS0_Pii_param_1];
	ld.param.u64 	%rd3, [_Z11vec_Add_IntPKiS0_Pii_param_2];
	ld.param.u32 	%r2, [_Z11vec_Add_IntPKiS0_Pii_param_3];
	mov.u32 	%r3, %tid.x;
	mov.u32 	%r4, %ctaid.x;
	mov.u32 	%r5, %ntid.x;
	mad.lo.s32 	%r1, %r4, %r5, %r3;
	setp.ge.s32 	%p1, %r1, %r2;
	@%p1 bra 	$L__BB0_2;
	cvta.to.global.u64 	%rd4, %rd1;
	cvta.to.global.u64 	%rd5, %rd2;
	cvta.to.global.u64 	%rd6, %rd3;
	mul.wide.s32 	%rd7, %r1, 4;
	add.s64 	%rd8, %rd4, %rd7;
	ld.global.u32 	%r6, [%rd8];
	add.s64 	%rd9, %rd5, %rd7;
	ld.global.u32 	%r7, [%rd9];
	add.s32 	%r8, %r7, %r6;
	add.s64 	%rd10, %rd6, %rd7;
	st.global.u32 	[%rd10], %r8;
$L__BB0_2:
	ret;

}
	// .globl	_Z13vec_Add_FloatPKfS0_Pfi
.visible .entry _Z13vec_Add_FloatPKfS0_Pfi(
	.param .u64 .ptr .align 1 _Z13vec_Add_FloatPKfS0_Pfi_param_0,
	.param .u64 .ptr .align 1 _Z13vec_Add_FloatPKfS0_Pfi_param_1,
	.param .u64 .ptr .align 1 _Z13vec_Add_FloatPKfS0_Pfi_param_2,
	.param .u32 _Z13vec_Add_FloatPKfS0_Pfi_param_3
)
{
	.reg .pred 	%p<2>;
	.reg .b32 	%r<6>;
	.reg .b32 	%f<4>;
	.reg .b64 	%rd<11>;

	ld.param.u64 	%rd1, [_Z13vec_Add_FloatPKfS0_Pfi_param_0];
	ld.param.u64 	%rd2, [_Z13vec_Add_FloatPKfS0_Pfi_param_1];
	ld.param.u64 	%rd3, [_Z13vec_Add_FloatPKfS0_Pfi_param_2];
	ld.param.u32 	%r2, [_Z13vec_Add_FloatPKfS0_Pfi_param_3];
	mov.u32 	%r3, %tid.x;
	mov.u32 	%r4, %ctaid.x;
	mov.u32 	%r5, %ntid.x;
	mad.lo.s32 	%r1, %r4, %r5, %r3;
	setp.ge.s32 	%p1, %r1, %r2;
	@%p1 bra 	$L__BB1_2;
	cvta.to.global.u64 	%rd4, %rd1;
	cvta.to.global.u64 	%rd5, %rd2;
	cvta.to.global.u64 	%rd6, %rd3;
	mul.wide.s32 	%rd7, %r1, 4;
	add.s64 	%rd8, %rd4, %rd7;
	ld.global.f32 	%f1, [%rd8];
	add.s64 	%rd9, %rd5, %rd7;
	ld.global.f32 	%f2, [%rd9];
	add.f32 	%f3, %f1, %f2;
	add.s64 	%rd10, %rd6, %rd7;
	st.global.f32 	[%rd10], %f3;
$L__BB1_2:
	ret;

}
	// .globl	_Z16vec_Add_ConstIntPKiiPii
.visible .entry _Z16vec_Add_ConstIntPKiiPii(
	.param .u64 .ptr .align 1 _Z16vec_Add_ConstIntPKiiPii_param_0,
	.param .u32 _Z16vec_Add_ConstIntPKiiPii_param_1,
	.param .u64 .ptr .align 1 _Z16vec_Add_ConstIntPKiiPii_param_2,
	.param .u32 _Z16vec_Add_ConstIntPKiiPii_param_3
)
{
	.reg .pred 	%p<2>;
	.reg .b32 	%r<9>;
	.reg .b64 	%rd<8>;

	ld.param.u64 	%rd1, [_Z16vec_Add_ConstIntPKiiPii_param_0];
	ld.param.u32 	%r2, [_Z16vec_Add_ConstIntPKiiPii_param_1];
	ld.param.u64 	%rd2, [_Z16vec_Add_ConstIntPKiiPii_param_2];
	ld.param.u32 	%r3, [_Z16vec_Add_ConstIntPKiiPii_param_3];
	mov.u32 	%r4, %tid.x;
	mov.u32 	%r5, %ctaid.x;
	mov.u32 	%r6, %ntid.x;
	mad.lo.s32 	%r1, %r5, %r6, %r4;
	setp.ge.s32 	%p1, %r1, %r3;
	@%p1 bra 	$L__BB2_2;
	cvta.to.global.u64 	%rd3, %rd1;
	cvta.to.global.u64 	%rd4, %rd2;
	mul.wide.s32 	%rd5, %r1, 4;
	add.s64 	%rd6, %rd3, %rd5;
	ld.global.u32 	%r7, [%rd6];
	add.s32 	%r8, %r7, %r2;
	add.s64 	%rd7, %rd4, %rd5;
	st.global.u32 	[%rd7], %r8;
$L__BB2_2:
	ret;

}
	// .globl	_Z18vec_Add_ConstFloatPKffPfi
.visible .entry _Z18vec_Add_ConstFloatPKffPfi(
	.param .u64 .ptr .align 1 _Z18vec_Add_ConstFloatPKffPfi_param_0,
	.param .f32 _Z18vec_Add_ConstFloatPKffPfi_param_1,
	.param .u64 .ptr .align 1 _Z18vec_Add_ConstFloatPKffPfi_param_2,
	.param .u32 _Z18vec_Add_ConstFloatPKffPfi_param_3
)
{
	.reg .pred 	%p<2>;
	.reg .b32 	%r<6>;
	.reg .b32 	%f<4>;
	.reg .b64 	%rd<8>;

	ld.param.u64 	%rd1, [_Z18vec_Add_ConstFloatPKffPfi_param_0];
	ld.param.f32 	%f1, [_Z18vec_Add_ConstFloatPKffPfi_param_1];
	ld.param.u64 	%rd2, [_Z18vec_Add_ConstFloatPKffPfi_param_2];
	ld.param.u32 	%r2, [_Z18vec_Add_ConstFloatPKffPfi_param_3];
	mov.u32 	%r3, %tid.x;
	mov.u32 	%r4, %ctaid.x;
	mov.u32 	%r5, %ntid.x;
	mad.lo.s32 	%r1, %r4, %r5, %r3;
	setp.ge.s32 	%p1, %r1, %r2;
	@%p1 bra 	$L__BB3_2;
	cvta.to.global.u64 	%rd3, %rd1;
	cvta.to.global.u64 	%rd4, %rd2;
	mul.wide.s32 	%rd5, %r1, 4;
	add.s64 	%rd6, %rd3, %rd5;
	ld.global.f32 	%f2, [%rd6];
	add.f32 	%f3, %f1, %f2;
	add.s64 	%rd7, %rd4, %rd5;
	st.global.f32 	[%rd7], %f3;
$L__BB3_2:
	ret;

}


// ===== COMPILED SASS (sm_100) =====

	.target	sm_100

	.elftype	@"ET_EXEC"


//--------------------- .note.nv.tkinfo           --------------------------
	.section	.note.nv.tkinfo,"",@"SHT_NOTE"
	.sectionflags	@"SHF_NOTE_NV_TKINFO"
	.tkinfo
        /*0018*/ 	.word	0x00000002
        /*0030*/ 	.string	""
        /*0030*/ 	.string	"ptxas"
        /*0030*/ 	.string	"Cuda compilation tools, release 13.0, V13.0.88"
        /*0030*/ 	.string	"Build cuda_13.0.r13.0/compiler.36424714_0"
        /*0030*/ 	.string	"-arch sm_100 -m 64 "



//--------------------- .note.nv.cuinfo           --------------------------
	.section	.note.nv.cuinfo,"",@"SHT_NOTE"
	.sectionflags	@"SHF_NOTE_NV_CUINFO"
        /*0018*/ 	.short	0x0002
        /*001a*/ 	.short	0x0064
        /*001c*/ 	.short	0x0082
	.zero		2


//--------------------- .nv.info                  --------------------------
	.section	.nv.info,"",@"SHT_CUDA_INFO"
	.align	4


	//----- nvinfo : EIATTR_REGCOUNT
	.align		4
        /*0000*/ 	.byte	0x04, 0x2f
        /*0002*/ 	.short	(.L_1 - .L_0)
	.align		4
.L_0:
        /*0004*/ 	.word	index@(_Z11vec_Add_IntPKiS0_Pii)
        /*0008*/ 	.word	0x0000000c


	//----- nvinfo : EIATTR_FRAME_SIZE
	.align		4
.L_1:
        /*000c*/ 	.byte	0x04, 0x11
        /*000e*/ 	.short	(.L_3 - .L_2)
	.align		4
.L_2:
        /*0010*/ 	.word	index@(_Z11vec_Add_IntPKiS0_Pii)
        /*0014*/ 	.word	0x00000000


	//----- nvinfo : EIATTR_REGCOUNT
	.align		4
.L_3:
        /*0018*/ 	.byte	0x04, 0x2f
        /*001a*/ 	.short	(.L_5 - .L_4)
	.align		4
.L_4:
        /*001c*/ 	.word	index@(_Z13vec_Add_FloatPKfS0_Pfi)
        /*0020*/ 	.word	0x0000000c


	//----- nvinfo : EIATTR_FRAME_SIZE
	.align		4
.L_5:
        /*0024*/ 	.byte	0x04, 0x11
        /*0026*/ 	.short	(.L_7 - .L_6)
	.align		4
.L_6:
        /*0028*/ 	.word	index@(_Z13vec_Add_FloatPKfS0_Pfi)
        /*002c*/ 	.word	0x00000000


	//----- nvinfo : EIATTR_REGCOUNT
	.align		4
.L_7:
        /*0030*/ 	.byte	0x04, 0x2f
        /*0032*/ 	.short	(.L_9 - .L_8)
	.align		4
.L_8:
        /*0034*/ 	.word	index@(_Z16vec_Add_ConstIntPKiiPii)
        /*0038*/ 	.word	0x0000000a


	//----- nvinfo : EIATTR_FRAME_SIZE
	.align		4
.L_9:
        /*003c*/ 	.byte	0x04, 0x11
        /*003e*/ 	.short	(.L_11 - .L_10)
	.align		4
.L_10:
        /*0040*/ 	.word	index@(_Z16vec_Add_ConstIntPKiiPii)
        /*0044*/ 	.word	0x00000000


	//----- nvinfo : EIATTR_REGCOUNT
	.align		4
.L_11:
        /*0048*/ 	.byte	0x04, 0x2f
        /*004a*/ 	.short	(.L_13 - .L_12)
	.align		4
.L_12:
        /*004c*/ 	.word	index@(_Z18vec_Add_ConstFloatPKffPfi)
        /*0050*/ 	.word	0x0000000a


	//----- nvinfo : EIATTR_FRAME_SIZE
	.align		4
.L_13:
        /*0054*/ 	.byte	0x04, 0x11
        /*0056*/ 	.short	(.L_15 - .L_14)
	.align		4
.L_14:
        /*0058*/ 	.word	index@(_Z18vec_Add_ConstFloatPKffPfi)
        /*005c*/ 	.word	0x00000000


	//----- nvinfo : EIATTR_MIN_STACK_SIZE
	.align		4
.L_15:
        /*0060*/ 	.byte	0x04, 0x12
        /*0062*/ 	.short	(.L_17 - .L_16)
	.align		4
.L_16:
        /*0064*/ 	.word	index@(_Z18vec_Add_ConstFloatPKffPfi)
        /*0068*/ 	.word	0x00000000


	//----- nvinfo : EIATTR_MIN_STACK_SIZE
	.align		4
.L_17:
        /*006c*/ 	.byte	0x04, 0x12
        /*006e*/ 	.short	(.L_19 - .L_18)
	.align		4
.L_18:
        /*0070*/ 	.word	index@(_Z16vec_Add_ConstIntPKiiPii)
        /*0074*/ 	.word	0x00000000


	//----- nvinfo : EIATTR_MIN_STACK_SIZE
	.align		4
.L_19:
        /*0078*/ 	.byte	0x04, 0x12
        /*007a*/ 	.short	(.L_21 - .L_20)
	.align		4
.L_20:
        /*007c*/ 	.word	index@(_Z13vec_Add_FloatPKfS0_Pfi)
        /*0080*/ 	.word	0x00000000


	//----- nvinfo : EIATTR_MIN_STACK_SIZE
	.align		4
.L_21:
        /*0084*/ 	.byte	0x04, 0x12
        /*0086*/ 	.short	(.L_23 - .L_22)
	.align		4
.L_22:
        /*0088*/ 	.word	index@(_Z11vec_Add_IntPKiS0_Pii)
        /*008c*/ 	.word	0x00000000
.L_23:


//--------------------- .nv.compat                --------------------------
	.section	.nv.compat,"",@"SHT_CUDA_COMPAT_INFO"
	.align	4
        /*0000*/ 	.byte	0x02, 0x09, 0x00, 0x00, 0x02, 0x02, 0x01, 0x00, 0x02, 0x05, 0x05, 0x00, 0x03, 0x07, 0x01, 0x01
        /*0010*/ 	.byte	0x02, 0x03, 0x00, 0x00, 0x02, 0x06, 0x01, 0x00, 0x04, 0x0b, 0x08, 0x00, 0x09, 0x00, 0x00, 0x00
        /*0020*/ 	.byte	0x00, 0x00, 0x00, 0x00


//--------------------- .nv.info._Z18vec_Add_ConstFloatPKffPfi --------------------------
	.section	.nv.info._Z18vec_Add_ConstFloatPKffPfi,"",@"SHT_CUDA_INFO"
	.sectionflags	@""
	.align	4


	//----- nvinfo : EIATTR_CUDA_API_VERSION
	.align		4
        /*0000*/ 	.byte	0x04, 0x37
        /*0002*/ 	.short	(.L_25 - .L_24)
.L_24:
        /*0004*/ 	.word	0x00000082


	//----- nvinfo : EIATTR_KPARAM_INFO
	.align		4
.L_25:
        /*0008*/ 	.byte	0x04, 0x17
        /*000a*/ 	.short	(.L_27 - .L_26)
.L_26:
        /*000c*/ 	.word	0x00000000
        /*0010*/ 	.short	0x0003
        /*0012*/ 	.short	0x0018
        /*0014*/ 	.byte	0x00, 0xf0, 0x11, 0x00


	//----- nvinfo : EIATTR_KPARAM_INFO
	.align		4
.L_27:
        /*0018*/ 	.byte	0x04, 0x17
        /*001a*/ 	.short	(.L_29 - .L_28)
.L_28:
        /*001c*/ 	.word	0x00000000
        /*0020*/ 	.short	0x0002
        /*0022*/ 	.short	0x0010
        /*0024*/ 	.byte	0x00, 0xf5, 0x21, 0x00


	//----- nvinfo : EIATTR_KPARAM_INFO
	.align		4
.L_29:
        /*0028*/ 	.byte	0x04, 0x17
        /*002a*/ 	.short	(.L_31 - .L_30)
.L_30:
        /*002c*/ 	.word	0x00000000
        /*0030*/ 	.short	0x0001
        /*0032*/ 	.short	0x0008
        /*0034*/ 	.byte	0x00, 0xf0, 0x11, 0x00


	//----- nvinfo : EIATTR_KPARAM_INFO
	.align		4
.L_31:
        /*0038*/ 	.byte	0x04, 0x17
        /*003a*/ 	.short	(.L_33 - .L_32)
.L_32:
        /*003c*/ 	.word	0x00000000
        /*0040*/ 	.short	0x0000
        /*0042*/ 	.short	0x0000
        /*0044*/ 	.byte	0x00, 0xf5, 0x21, 0x00


	//----- nvinfo : EIATTR_SPARSE_MMA_MASK
	.align		4
.L_33:
        /*0048*/ 	.byte	0x03, 0x50
        /*004a*/ 	.short	0x0000


	//----- nvinfo : EIATTR_MAXREG_COUNT
	.align		4
        /*004c*/ 	.byte	0x03, 0x1b
        /*004e*/ 	.short	0x00ff


	//----- nvinfo : EIATTR_MERCURY_ISA_VERSION
	.align		4
        /*0050*/ 	.byte	0x03, 0x5f
        /*0052*/ 	.short	0x0101


	//----- nvinfo : EIATTR_VRC_CTA_INIT_COUNT
	.align		4
        /*0054*/ 	.byte	0x02, 0x4a
	.zero		1
	.zero		1


	//----- nvinfo : EIATTR_EXIT_INSTR_OFFSETS
	.align		4
        /*0058*/ 	.byte	0x04, 0x1c
        /*005a*/ 	.short	(.L_35 - .L_34)


	//   ....[0]....
.L_34:
        /*005c*/ 	.word	0x00000070


	//   ....[1]....
        /*0060*/ 	.word	0x00000110


	//----- nvinfo : EIATTR_CBANK_PARAM_SIZE
	.align		4
.L_35:
        /*0064*/ 	.byte	0x03, 0x19
        /*0066*/ 	.short	0x001c


	//----- nvinfo : EIATTR_PARAM_CBANK
	.align		4
        /*0068*/ 	.byte	0x04, 0x0a
        /*006a*/ 	.short	(.L_37 - .L_36)
	.align		4
.L_36:
        /*006c*/ 	.word	index@(.nv.constant0._Z18vec_Add_ConstFloatPKffPfi)
        /*0070*/ 	.short	0x0380
        /*0072*/ 	.short	0x001c


	//----- nvinfo : EIATTR_SW_WAR
	.align		4
.L_37:
        /*0074*/ 	.byte	0x04, 0x36
        /*0076*/ 	.short	(.L_39 - .L_38)
.L_38:
        /*0078*/ 	.word	0x00000008
.L_39:


//--------------------- .nv.info._Z16vec_Add_ConstIntPKiiPii --------------------------
	.section	.nv.info._Z16vec_Add_ConstIntPKiiPii,"",@"SHT_CUDA_INFO"
	.sectionflags	@""
	.align	4


	//----- nvinfo : EIATTR_CUDA_API_VERSION
	.align		4
        /*0000*/ 	.byte	0x04, 0x37
        /*0002*/ 	.short	(.L_41 - .L_40)
.L_40:
        /*0004*/ 	.word	0x00000082


	//----- nvinfo : EIATTR_KPARAM_INFO
	.align		4
.L_41:
        /*0008*/ 	.byte	0x04, 0x17
        /*000a*/ 	.short	(.L_43 - .L_42)
.L_42:
        /*000c*/ 	.word	0x00000000
        /*0010*/ 	.short	0x0003
        /*0012*/ 	.short	0x0018
        /*0014*/ 	.byte	0x00, 0xf0, 0x11, 0x00


	//----- nvinfo : EIATTR_KPARAM_INFO
	.align		4
.L_43:
        /*0018*/ 	.byte	0x04, 0x17
        /*001a*/ 	.short	(.L_45 - .L_44)
.L_44:
        /*001c*/ 	.word	0x00000000
        /*0020*/ 	.short	0x0002
        /*0022*/ 	.short	0x0010
        /*0024*/ 	.byte	0x00, 0xf5, 0x21, 0x00


	//----- nvinfo : EIATTR_KPARAM_INFO
	.align		4
.L_45:
        /*0028*/ 	.byte	0x04, 0x17
        /*002a*/ 	.short	(.L_47 - .L_46)
.L_46:
        /*002c*/ 	.word	0x00000000
        /*0030*/ 	.short	0x0001
        /*0032*/ 	.short	0x0008
        /*0034*/ 	.byte	0x00, 0xf0, 0x11, 0x00


	//----- nvinfo : EIATTR_KPARAM_INFO
	.align		4
.L_47:
        /*0038*/ 	.byte	0x04, 0x17
        /*003a*/ 	.short	(.L_49 - .L_48)
.L_48:
        /*003c*/ 	.word	0x00000000
        /*0040*/ 	.short	0x0000
        /*0042*/ 	.short	0x0000
        /*0044*/ 	.byte	0x00, 0xf5, 0x21, 0x00


	//----- nvinfo : EIATTR_SPARSE_MMA_MASK
	.align		4
.L_49:
        /*0048*/ 	.byte	0x03, 0x50
        /*004a*/ 	.short	0x0000


	//----- nvinfo : EIATTR_MAXREG_COUNT
	.align		4
        /*004c*/ 	.byte	0x03, 0x1b
        /*004e*/ 	.short	0x00ff


	//----- nvinfo : EIATTR_MERCURY_ISA_VERSION
	.align		4
        /*0050*/ 	.byte	0x03, 0x5f
        /*0052*/ 	.short	0x0101


	//----- nvinfo : EIATTR_VRC_CTA_INIT_COUNT
	.align		4
        /*0054*/ 	.byte	0x02, 0x4a
	.zero		1
	.zero		1


	//----- nvinfo : EIATTR_EXIT_INSTR_OFFSETS
	.align		4
        /*0058*/ 	.byte	0x04, 0x1c
        /*005a*/ 	.short	(.L_51 - .L_50)


	//   ....[0]....
.L_50:
        /*005c*/ 	.word	0x00000070


	//   ....[1]....
        /*0060*/ 	.word	0x00000110


	//----- nvinfo : EIATTR_CBANK_PARAM_SIZE
	.align		4
.L_51:
        /*0064*/ 	.byte	0x03, 0x19
        /*0066*/ 	.short	0x001c


	//----- nvinfo : EIATTR_PARAM_CBANK
	.align		4
        /*0068*/ 	.byte	0x04, 0x0a
        /*006a*/ 	.short	(.L_53 - .L_52)
	.align		4
.L_52:
        /*006c*/ 	.word	index@(.nv.constant0._Z16vec_Add_ConstIntPKiiPii)
        /*0070*/ 	.short	0x0380
        /*0072*/ 	.short	0x001c


	//----- nvinfo : EIATTR_SW_WAR
	.align		4
.L_53:
        /*0074*/ 	.byte	0x04, 0x36
        /*0076*/ 	.short	(.L_55 - .L_54)
.L_54:
        /*0078*/ 	.word	0x00000008
.L_55:


//--------------------- .nv.info._Z13vec_Add_FloatPKfS0_Pfi --------------------------
	.section	.nv.info._Z13vec_Add_FloatPKfS0_Pfi,"",@"SHT_CUDA_INFO"
	.sectionflags	@""
	.align	4


	//----- nvinfo : EIATTR_CUDA_API_VERSION
	.align		4
        /*0000*/ 	.byte	0x04, 0x37
        /*0002*/ 	.short	(.L_57 - .L_56)
.L_56:
        /*0004*/ 	.word	0x00000082


	//----- nvinfo : EIATTR_KPARAM_INFO
	.align		4
.L_57:
        /*0008*/ 	.byte	0x04, 0x17
        /*000a*/ 	.short	(.L_59 - .L_58)
.L_58:
        /*000c*/ 	.word	0x00000000
        /*0010*/ 	.short	0x0003
        /*0012*/ 	.short	0x0018
        /*0014*/ 	.byte	0x00, 0xf0, 0x11, 0x00


	//----- nvinfo : EIATTR_KPARAM_INFO
	.align		4
.L_59:
        /*0018*/ 	.byte	0x04, 0x17
        /*001a*/ 	.short	(.L_61 - .L_60)
.L_60:
        /*001c*/ 	.word	0x00000000
        /*0020*/ 	.short	0x0002
        /*0022*/ 	.short	0x0010
        /*0024*/ 	.byte	0x00, 0xf5, 0x21, 0x00


	//----- nvinfo : EIATTR_KPARAM_INFO
	.align		4
.L_61:
        /*0028*/ 	.byte	0x04, 0x17
        /*002a*/ 	.short	(.L_63 - .L_62)
.L_62:
        /*002c*/ 	.word	0x00000000
        /*0030*/ 	.short	0x0001
        /*0032*/ 	.short	0x0008
        /*0034*/ 	.byte	0x00, 0xf5, 0x21, 0x00


	//----- nvinfo : EIATTR_KPARAM_INFO
	.align		4
.L_63:
        /*0038*/ 	.byte	0x04, 0x17
        /*003a*/ 	.short	(.L_65 - .L_64)
.L_64:
        /*003c*/ 	.word	0x00000000
        /*0040*/ 	.short	0x0000
        /*0042*/ 	.short	0x0000
        /*0044*/ 	.byte	0x00, 0xf5, 0x21, 0x00


	//----- nvinfo : EIATTR_SPARSE_MMA_MASK
	.align		4
.L_65:
        /*0048*/ 	.byte	0x03, 0x50
        /*004a*/ 	.short	0x0000


	//----- nvinfo : EIATTR_MAXREG_COUNT
	.align		4
        /*004c*/ 	.byte	0x03, 0x1b
        /*004e*/ 	.short	0x00ff


	//----- nvinfo : EIATTR_MERCURY_ISA_VERSION
	.align		4
        /*0050*/ 	.byte	0x03, 0x5f
        /*0052*/ 	.short	0x0101


	//----- nvinfo : EIATTR_VRC_CTA_INIT_COUNT
	.align		4
        /*0054*/ 	.byte	0x02, 0x4a
	.zero		1
	.zero		1


	//----- nvinfo : EIATTR_EXIT_INSTR_OFFSETS
	.align		4
        /*0058*/ 	.byte	0x04, 0x1c
        /*005a*/ 	.short	(.L_67 - .L_66)


	//   ....[0]....
.L_66:
        /*005c*/ 	.word	0x00000070


	//   ....[1]....
        /*0060*/ 	.word	0x00000130


	//----- nvinfo : EIATTR_CBANK_PARAM_SIZE
	.align		4
.L_67:
        /*0064*/ 	.byte	0x03, 0x19
        /*0066*/ 	.short	0x001c


	//----- nvinfo : EIATTR_PARAM_CBANK
	.align		4
        /*0068*/ 	.byte	0x04, 0x0a
        /*006a*/ 	.short	(.L_69 - .L_68)
	.align		4
.L_68:
        /*006c*/ 	.word	index@(.nv.constant0._Z13vec_Add_FloatPKfS0_Pfi)
        /*0070*/ 	.short	0x0380
        /*0072*/ 	.short	0x001c


	//----- nvinfo : EIATTR_SW_WAR
	.align		4
.L_69:
        /*0074*/ 	.byte	0x04, 0x36
        /*0076*/ 	.short	(.L_71 - .L_70)
.L_70:
        /*0078*/ 	.word	0x00000008
.L_71:


//--------------------- .nv.info._Z11vec_Add_IntPKiS0_Pii --------------------------
	.section	.nv.info._Z11vec_Add_IntPKiS0_Pii,"",@"SHT_CUDA_INFO"
	.sectionflags	@""
	.align	4


	//----- nvinfo : EIATTR_CUDA_API_VERSION
	.align		4
        /*0000*/ 	.byte	0x04, 0x37
        /*0002*/ 	.short	(.L_73 - .L_72)
.L_72:
        /*0004*/ 	.word	0x00000082


	//----- nvinfo : EIATTR_KPARAM_INFO
	.align		4
.L_73:
        /*0008*/ 	.byte	0x04, 0x17
        /*000a*/ 	.short	(.L_75 - .L_74)
.L_74:
        /*000c*/ 	.word	0x00000000
        /*0010*/ 	.short	0x0003
        /*0012*/ 	.short	0x0018
        /*0014*/ 	.byte	0x00, 0xf0, 0x11, 0x00


	//----- nvinfo : EIATTR_KPARAM_INFO
	.align		4
.L_75:
        /*0018*/ 	.byte	0x04, 0x17
        /*001a*/ 	.short	(.L_77 - .L_76)
.L_76:
        /*001c*/ 	.word	0x00000000
        /*0020*/ 	.short	0x0002
        /*0022*/ 	.short	0x0010
        /*0024*/ 	.byte	0x00, 0xf5, 0x21, 0x00


	//----- nvinfo : EIATTR_KPARAM_INFO
	.align		4
.L_77:
        /*0028*/ 	.byte	0x04, 0x17
        /*002a*/ 	.short	(.L_79 - .L_78)
.L_78:
        /*002c*/ 	.word	0x00000000
        /*0030*/ 	.short	0x0001
        /*0032*/ 	.short	0x0008
        /*0034*/ 	.byte	0x00, 0xf5, 0x21, 0x00


	//----- nvinfo : EIATTR_KPARAM_INFO
	.align		4
.L_79:
        /*0038*/ 	.byte	0x04, 0x17
        /*003a*/ 	.short	(.L_81 - .L_80)
.L_80:
        /*003c*/ 	.word	0x00000000
        /*0040*/ 	.short	0x0000
        /*0042*/ 	.short	0x0000
        /*0044*/ 	.byte	0x00, 0xf5, 0x21, 0x00


	//----- nvinfo : EIATTR_SPARSE_MMA_MASK
	.align		4
.L_81:
        /*0048*/ 	.byte	0x03, 0x50
        /*004a*/ 	.short	0x0000


	//----- nvinfo : EIATTR_MAXREG_COUNT
	.align		4
        /*004c*/ 	.byte	0x03, 0x1b
        /*004e*/ 	.short	0x00ff


	//----- nvinfo : EIATTR_MERCURY_ISA_VERSION
	.align		4
        /*0050*/ 	.byte	0x03, 0x5f
        /*0052*/ 	.short	0x0101


	//----- nvinfo : EIATTR_VRC_CTA_INIT_COUNT
	.align		4
        /*0054*/ 	.byte	0x02, 0x4a
	.zero		1
	.zero		1


	//----- nvinfo : EIATTR_EXIT_INSTR_OFFSETS
	.align		4
        /*0058*/ 	.byte	0x04, 0x1c
        /*005a*/ 	.short	(.L_83 - .L_82)


	//   ....[0]....
.L_82:
        /*005c*/ 	.word	0x00000070


	//   ....[1]....
        /*0060*/ 	.word	0x00000130


	//----- nvinfo : EIATTR_CBANK_PARAM_SIZE
	.align		4
.L_83:
        /*0064*/ 	.byte	0x03, 0x19
        /*0066*/ 	.short	0x001c


	//----- nvinfo : EIATTR_PARAM_CBANK
	.align		4
        /*0068*/ 	.byte	0x04, 0x0a
        /*006a*/ 	.short	(.L_85 - .L_84)
	.align		4
.L_84:
        /*006c*/ 	.word	index@(.nv.constant0._Z11vec_Add_IntPKiS0_Pii)
        /*0070*/ 	.short	0x0380
        /*0072*/ 	.short	0x001c


	//----- nvinfo : EIATTR_SW_WAR
	.align		4
.L_85:
        /*0074*/ 	.byte	0x04, 0x36
        /*0076*/ 	.short	(.L_87 - .L_86)
.L_86:
        /*0078*/ 	.word	0x00000008
.L_87:


//--------------------- .nv.callgraph             --------------------------
	.section	.nv.callgraph,"",@"SHT_CUDA_CALLGRAPH"
	.align	4
	.sectionentsize	8
	.align		4
        /*0000*/ 	.word	0x00000000
	.align		4
        /*0004*/ 	.word	0xffffffff
	.align		4
        /*0008*/ 	.word	0x00000000
	.align		4
        /*000c*/ 	.word	0xfffffffe
	.align		4
        /*0010*/ 	.word	0x00000000
	.align		4
        /*0014*/ 	.word	0xfffffffd
	.align		4
        /*0018*/ 	.word	0x00000000
	.align		4
        /*001c*/ 	.word	0xfffffffc


//--------------------- .text._Z18vec_Add_ConstFloatPKffPfi --------------------------
	.section	.text._Z18vec_Add_ConstFloatPKffPfi,"ax",@progbits
	.align	128
        .global         _Z18vec_Add_ConstFloatPKffPfi
        .type           _Z18vec_Add_ConstFloatPKffPfi,@function
        .size           _Z18vec_Add_ConstFloatPKffPfi,(.L_x_4 - _Z18vec_Add_ConstFloatPKffPfi)
        .other          _Z18vec_Add_ConstFloatPKffPfi,@"STO_CUDA_ENTRY STV_DEFAULT"
_Z18vec_Add_ConstFloatPKffPfi:
.text._Z18vec_Add_ConstFloatPKffPfi:
[----:B------:R-:W-:Y:S01]  /*0000*/  LDC R1, c[0x0][0x37c] ;  /* 0x0000df00ff017b82 */ /* 0x000fe20000000800 */
[----:B------:R-:W0:Y:S07]  /*0010*/  S2R R7, SR_TID.X ;  /* 0x0000000000077919 */ /* 0x000e2e0000002100 */
[----:B------:R-:W0:Y:S01]  /*0020*/  S2UR UR4, SR_CTAID.X ;  /* 0x00000000000479c3 */ /* 0x000e220000002500 */
[----:B------:R-:W1:Y:S07]  /*0030*/  LDCU UR5, c[0x0][0x398] ;  /* 0x00007300ff0577ac */ /* 0x000e6e0008000800 */
[----:B------:R-:W0:Y:S02]  /*0040*/  LDC R0, c[0x0][0x360] ;  /* 0x0000d800ff007b82 */ /* 0x000e240000000800 */
[----:B0-----:R-:W-:-:S05]  /*0050*/  IMAD R7, R0, UR4, R7 ;  /* 0x0000000400077c24 */ /* 0x001fca000f8e0207 */
[----:B-1----:R-:W-:-:S13]  /*0060*/  ISETP.GE.AND P0, PT, R7, UR5, PT ;  /* 0x0000000507007c0c */ /* 0x002fda000bf06270 */
[----:B------:R-:W-:Y:S05]  /*0070*/  @P0 EXIT ;  /* 0x000000000000094d */ /* 0x000fea0003800000 */
[----:B------:R-:W0:Y:S01]  /*0080*/  LDC.64 R2, c[0x0][0x380] ;  /* 0x0000e000ff027b82 */ /* 0x000e220000000a00 */
[----:B------:R-:W1:Y:S01]  /*0090*/  LDCU.64 UR4, c[0x0][0x358] ;  /* 0x00006b00ff0477ac */ /* 0x000e620008000a00 */
[----:B------:R-:W2:Y:S06]  /*00a0*/  LDCU UR6, c[0x0][0x388] ;  /* 0x00007100ff0677ac */ /* 0x000eac0008000800 */
[----:B------:R-:W3:Y:S01]  /*00b0*/  LDC.64 R4, c[0x0][0x390] ;  /* 0x0000e400ff047b82 */ /* 0x000ee20000000a00 */
[----:B0-----:R-:W-:-:S06]  /*00c0*/  IMAD.WIDE R2, R7, 0x4, R2 ;  /* 0x0000000407027825 */ /* 0x001fcc00078e0202 */
[----:B-1----:R-:W2:Y:S01]  /*00d0*/  LDG.E R2, desc[UR4][R2.64] ;  /* 0x0000000402027981 */ /* 0x002ea2000c1e1900 */
[----:B---3--:R-:W-:-:S04]  /*00e0*/  IMAD.WIDE R4, R7, 0x4, R4 ;  /* 0x0000000407047825 */ /* 0x008fc800078e0204 */
[----:B--2---:R-:W-:-:S05]  /*00f0*/  FADD R7, R2, UR6 ;  /* 0x0000000602077e21 */ /* 0x004fca0008000000 */
[----:B------:R-:W-:Y:S01]  /*0100*/  STG.E desc[UR4][R4.64], R7 ;  /* 0x0000000704007986 */ /* 0x000fe2000c101904 */
[----:B------:R-:W-:Y:S05]  /*0110*/  EXIT ;  /* 0x000000000000794d */ /* 0x000fea0003800000 */
.L_x_0:
[----:B------:R-:W-:-:S00]  /*0120*/  BRA `(.L_x_0) ;  /* 0xfffffffc00fc7947 */ /* 0x000fc0000383ffff */
[----:B------:R-:W-:-:S00]  /*0130*/  NOP ;  /* 0x0000000000007918 */ /* 0x000fc00000000000 */
        /* <DEDUP_REMOVED lines=12> */
.L_x_4:


//--------------------- .text._Z16vec_Add_ConstIntPKiiPii --------------------------
	.section	.text._Z16vec_Add_ConstIntPKiiPii,"ax",@progbits
	.align	128
        .global         _Z16vec_Add_ConstIntPKiiPii
        .type           _Z16vec_Add_ConstIntPKiiPii,@function
        .size           _Z16vec_Add_ConstIntPKiiPii,(.L_x_5 - _Z16vec_Add_ConstIntPKiiPii)
        .other          _Z16vec_Add_ConstIntPKiiPii,@"STO_CUDA_ENTRY STV_DEFAULT"
_Z16vec_Add_ConstIntPKiiPii:
.text._Z16vec_Add_ConstIntPKiiPii:
        /* <DEDUP_REMOVED lines=14> */
[----:B---3--:R-:W-:Y:S01]  /*00e0*/  IMAD.WIDE R4, R7, 0x4, R4 ;  /* 0x0000000407047825 */ /* 0x008fe200078e0204 */
[----:B--2---:R-:W-:-:S05]  /*00f0*/  IADD3 R7, PT, PT, R2, UR6, RZ ;  /* 0x0000000602077c10 */ /* 0x004fca000fffe0ff */
[----:B------:R-:W-:Y:S01]  /*0100*/  STG.E desc[UR4][R4.64], R7 ;  /* 0x0000000704007986 */ /* 0x000fe2000c101904 */
[----:B------:R-:W-:Y:S05]  /*0110*/  EXIT ;  /* 0x000000000000794d */ /* 0x000fea0003800000 */
.L_x_1:
        /* <DEDUP_REMOVED lines=14> */
.L_x_5:


//--------------------- .text._Z13vec_Add_FloatPKfS0_Pfi --------------------------
	.section	.text._Z13vec_Add_FloatPKfS0_Pfi,"ax",@progbits
	.align	128
        .global         _Z13vec_Add_FloatPKfS0_Pfi
        .type           _Z13vec_Add_FloatPKfS0_Pfi,@function
        .size           _Z13vec_Add_FloatPKfS0_Pfi,(.L_x_6 - _Z13vec_Add_FloatPKfS0_Pfi)
        .other          _Z13vec_Add_FloatPKfS0_Pfi,@"STO_CUDA_ENTRY STV_DEFAULT"
_Z13vec_Add_FloatPKfS0_Pfi:
.text._Z13vec_Add_FloatPKfS0_Pfi:
        /* <DEDUP_REMOVED lines=9> */
[----:B------:R-:W1:Y:S07]  /*0090*/  LDCU.64 UR4, c[0x0][0x358] ;  /* 0x00006b00ff0477ac */ /* 0x000e6e0008000a00 */
[----:B------:R-:W2:Y:S08]  /*00a0*/  LDC.64 R4, c[0x0][0x388] ;  /* 0x0000e200ff047b82 */ /* 0x000eb00000000a00 */
[----:B------:R-:W3:Y:S01]  /*00b0*/  LDC.64 R6, c[0x0][0x390] ;  /* 0x0000e400ff067b82 */ /* 0x000ee20000000a00 */
[----:B0-----:R-:W-:-:S06]  /*00c0*/  IMAD.WIDE R2, R9, 0x4, R2 ;  /* 0x0000000409027825 */ /* 0x001fcc00078e0202 */
[----:B-1----:R-:W4:Y:S01]  /*00d0*/  LDG.E R2, desc[UR4][R2.64] ;  /* 0x0000000402027981 */ /* 0x002f22000c1e1900 */
[----:B--2---:R-:W-:-:S06]  /*00e0*/  IMAD.WIDE R4, R9, 0x4, R4 ;  /* 0x0000000409047825 */ /* 0x004fcc00078e0204 */
[----:B------:R-:W4:Y:S01]  /*00f0*/  LDG.E R5, desc[UR4][R4.64] ;  /* 0x0000000404057981 */ /* 0x000f22000c1e1900 */
[----:B---3--:R-:W-:-:S04]  /*0100*/  IMAD.WIDE R6, R9, 0x4, R6 ;  /* 0x0000000409067825 */ /* 0x008fc800078e0206 */
[----:B----4-:R-:W-:-:S05]  /*0110*/  FADD R9, R2, R5 ;  /* 0x0000000502097221 */ /* 0x010fca0000000000 */
[----:B------:R-:W-:Y:S01]  /*0120*/  STG.E desc[UR4][R6.64], R9 ;  /* 0x0000000906007986 */ /* 0x000fe2000c101904 */
[----:B------:R-:W-:Y:S05]  /*0130*/  EXIT ;  /* 0x000000000000794d */ /* 0x000fea0003800000 */
.L_x_2:
        /* <DEDUP_REMOVED lines=12> */
.L_x_6:


//--------------------- .text._Z11vec_Add_IntPKiS0_Pii --------------------------
	.section	.text._Z11vec_Add_IntPKiS0_Pii,"ax",@progbits
	.align	128
        .global         _Z11vec_Add_IntPKiS0_Pii
        .type           _Z11vec_Add_IntPKiS0_Pii,@function
        .size           _Z11vec_Add_IntPKiS0_Pii,(.L_x_7 - _Z11vec_Add_IntPKiS0_Pii)
        .other          _Z11vec_Add_IntPKiS0_Pii,@"STO_CUDA_ENTRY STV_DEFAULT"
_Z11vec_Add_IntPKiS0_Pii:
.text._Z11vec_Add_IntPKiS0_Pii:
        /* <DEDUP_REMOVED lines=16> */
[----:B---3--:R-:W-:Y:S01]  /*0100*/  IMAD.WIDE R6, R9, 0x4, R6 ;  /* 0x0000000409067825 */ /* 0x008fe200078e0206 */
[----:B----4-:R-:W-:-:S05]  /*0110*/  IADD3 R9, PT, PT, R2, R5, RZ ;  /* 0x0000000502097210 */ /* 0x010fca0007ffe0ff */
[----:B------:R-:W-:Y:S01]  /*0120*/  STG.E desc[UR4][R6.64], R9 ;  /* 0x0000000906007986 */ /* 0x000fe2000c101904 */
[----:B------:R-:W-:Y:S05]  /*0130*/  EXIT ;  /* 0x000000000000794d */ /* 0x000fea0003800000 */
.L_x_3:
        /* <DEDUP_REMOVED lines=12> */
.L_x_7:


//--------------------- .nv.shared.reserved.0     --------------------------
	.section	.nv.shared.reserved.0,"aw",@nobits
	.weak		__nv_reservedSMEM_offset_0_alias
	.size		__nv_reservedSMEM_offset_0_alias, 0, 64
	.other		__nv_reservedSMEM_offset_0_alias,@"STO_CUDA_RESERVED_SHARED STV_DEFAULT"
__nv_reservedSMEM_offset_0_alias:
	.zero		0
	.zero		64


//--------------------- .nv.constant0._Z18vec_Add_ConstFloatPKffPfi --------------------------
	.section	.nv.constant0._Z18vec_Add_ConstFloatPKffPfi,"a",@progbits
	.sectionflags	@""
	.align	4
.nv.constant0._Z18vec_Add_ConstFloatPKffPfi:
	.zero		924


//--------------------- .nv.constant0._Z16vec_Add_ConstIntPKiiPii --------------------------
	.section	.nv.constant0._Z16vec_Add_ConstIntPKiiPii,"a",@progbits
	.sectionflags	@""
	.align	4
.nv.constant0._Z16vec_Add_ConstIntPKiiPii:
	.zero		924


//--------------------- .nv.constant0._Z13vec_Add_FloatPKfS0_Pfi --------------------------
	.section	.nv.constant0._Z13vec_Add_FloatPKfS0_Pfi,"a",@progbits
	.sectionflags	@""
	.align	4
.nv.constant0._Z13vec_Add_FloatPKfS0_Pfi:
	.zero		924


//--------------------- .nv.constant0._Z11vec_Add_IntPKiS0_Pii --------------------------
	.section	.nv.constant0._Z11vec_Add_IntPKiS0_Pii,"a",@progbits
	.sectionflags	@""
	.align	4
.nv.constant0._Z11vec_Add_IntPKiS0_Pii:
	.zero		924


//--------------------- SYMBOLS --------------------------

	.type		.nv.reservedSmem.offset0,@object
	.size		.nv.reservedSmem.offset0,0x4
